//
// Generated by NVIDIA NVVM Compiler
//
// Compiler Build ID: CL-36424714
// Cuda compilation tools, release 13.0, V13.0.88
// Based on NVVM 20.0.0
//

.version 9.0
.target sm_100
.address_size 64

	// .globl	_Z16histogram_kernelPjS_jj
// _ZZ16histogram_kernelPjS_jjE11shared_bins has been demoted

.visible .entry _Z16histogram_kernelPjS_jj(
	.param .u64 .ptr .align 1 _Z16histogram_kernelPjS_jj_param_0,
	.param .u64 .ptr .align 1 _Z16histogram_kernelPjS_jj_param_1,
	.param .u32 _Z16histogram_kernelPjS_jj_param_2,
	.param .u32 _Z16histogram_kernelPjS_jj_param_3
)
{
	.reg .pred 	%p<5>;
	.reg .b32 	%r<87>;
	.reg .b64 	%rd<11>;
	// demoted variable
	.shared .align 4 .b8 _ZZ16histogram_kernelPjS_jjE11shared_bins[4096];
	ld.param.u64 	%rd4, [_Z16histogram_kernelPjS_jj_param_0];
	ld.param.u64 	%rd5, [_Z16histogram_kernelPjS_jj_param_1];
	mov.u32 	%r1, %tid.x;
	setp.ne.s32 	%p1, %r1, 0;
	@%p1 bra 	$L__BB0_3;
	mov.b32 	%r85, 128;
	mov.u32 	%r7, _ZZ16histogram_kernelPjS_jjE11shared_bins;
$L__BB0_2:
	add.s32 	%r8, %r7, %r85;
	mov.b32 	%r9, 0;
	st.shared.u32 	[%r8+-128], %r9;
	st.shared.u32 	[%r8+-124], %r9;
	st.shared.u32 	[%r8+-120], %r9;
	st.shared.u32 	[%r8+-116], %r9;
	st.shared.u32 	[%r8+-112], %r9;
	st.shared.u32 	[%r8+-108], %r9;
	st.shared.u32 	[%r8+-104], %r9;
	st.shared.u32 	[%r8+-100], %r9;
	st.shared.u32 	[%r8+-96], %r9;
	st.shared.u32 	[%r8+-92], %r9;
	st.shared.u32 	[%r8+-88], %r9;
	st.shared.u32 	[%r8+-84], %r9;
	st.shared.u32 	[%r8+-80], %r9;
	st.shared.u32 	[%r8+-76], %r9;
	st.shared.u32 	[%r8+-72], %r9;
	st.shared.u32 	[%r8+-68], %r9;
	st.shared.u32 	[%r8+-64], %r9;
	st.shared.u32 	[%r8+-60], %r9;
	st.shared.u32 	[%r8+-56], %r9;
	st.shared.u32 	[%r8+-52], %r9;
	st.shared.u32 	[%r8+-48], %r9;
	st.shared.u32 	[%r8+-44], %r9;
	st.shared.u32 	[%r8+-40], %r9;
	st.shared.u32 	[%r8+-36], %r9;
	st.shared.u32 	[%r8+-32], %r9;
	st.shared.u32 	[%r8+-28], %r9;
	st.shared.u32 	[%r8+-24], %r9;
	st.shared.u32 	[%r8+-20], %r9;
	st.shared.u32 	[%r8+-16], %r9;
	st.shared.u32 	[%r8+-12], %r9;
	st.shared.u32 	[%r8+-8], %r9;
	st.shared.u32 	[%r8+-4], %r9;
	st.shared.u32 	[%r8], %r9;
	st.shared.u32 	[%r8+4], %r9;
	st.shared.u32 	[%r8+8], %r9;
	st.shared.u32 	[%r8+12], %r9;
	st.shared.u32 	[%r8+16], %r9;
	st.shared.u32 	[%r8+20], %r9;
	st.shared.u32 	[%r8+24], %r9;
	st.shared.u32 	[%r8+28], %r9;
	st.shared.u32 	[%r8+32], %r9;
	st.shared.u32 	[%r8+36], %r9;
	st.shared.u32 	[%r8+40], %r9;
	st.shared.u32 	[%r8+44], %r9;
	st.shared.u32 	[%r8+48], %r9;
	st.shared.u32 	[%r8+52], %r9;
	st.shared.u32 	[%r8+56], %r9;
	st.shared.u32 	[%r8+60], %r9;
	st.shared.u32 	[%r8+64], %r9;
	st.shared.u32 	[%r8+68], %r9;
	st.shared.u32 	[%r8+72], %r9;
	st.shared.u32 	[%r8+76], %r9;
	st.shared.u32 	[%r8+80], %r9;
	st.shared.u32 	[%r8+84], %r9;
	st.shared.u32 	[%r8+88], %r9;
	st.shared.u32 	[%r8+92], %r9;
	st.shared.u32 	[%r8+96], %r9;
	st.shared.u32 	[%r8+100], %r9;
	st.shared.u32 	[%r8+104], %r9;
	st.shared.u32 	[%r8+108], %r9;
	st.shared.u32 	[%r8+112], %r9;
	st.shared.u32 	[%r8+116], %r9;
	st.shared.u32 	[%r8+120], %r9;
	st.shared.u32 	[%r8+124], %r9;
	add.s32 	%r85, %r85, 256;
	setp.ne.s32 	%p2, %r85, 4224;
	@%p2 bra 	$L__BB0_2;
$L__BB0_3:
	setp.ne.s32 	%p3, %r1, 0;
	bar.sync 	0;
	mov.u32 	%r10, %ctaid.x;
	mov.u32 	%r11, %ntid.x;
	mad.lo.s32 	%r12, %r11, %r10, %r1;
	cvta.to.global.u64 	%rd6, %rd4;
	mul.wide.s32 	%rd7, %r12, 4;
	add.s64 	%rd8, %rd6, %rd7;
	ld.global.u32 	%r13, [%rd8];
	shl.b32 	%r14, %r13, 2;
	mov.u32 	%r15, _ZZ16histogram_kernelPjS_jjE11shared_bins;
	add.s32 	%r16, %r15, %r14;
	atom.shared.add.u32 	%r17, [%r16], 1;
	bar.sync 	0;
	@%p3 bra 	$L__BB0_6;
	cvta.to.global.u64 	%rd9, %rd5;
	add.s64 	%rd10, %rd9, 64;
	mov.b32 	%r86, 64;
$L__BB0_5:
	add.s32 	%r20, %r15, %r86;
	ld.shared.u32 	%r21, [%r20+-64];
	atom.global.add.u32 	%r22, [%rd10+-64], %r21;
	ld.shared.u32 	%r23, [%r20+-60];
	atom.global.add.u32 	%r24, [%rd10+-60], %r23;
	ld.shared.u32 	%r25, [%r20+-56];
	atom.global.add.u32 	%r26, [%rd10+-56], %r25;
	ld.shared.u32 	%r27, [%r20+-52];
	atom.global.add.u32 	%r28, [%rd10+-52], %r27;
	ld.shared.u32 	%r29, [%r20+-48];
	atom.global.add.u32 	%r30, [%rd10+-48], %r29;
	ld.shared.u32 	%r31, [%r20+-44];
	atom.global.add.u32 	%r32, [%rd10+-44], %r31;
	ld.shared.u32 	%r33, [%r20+-40];
	atom.global.add.u32 	%r34, [%rd10+-40], %r33;
	ld.shared.u32 	%r35, [%r20+-36];
	atom.global.add.u32 	%r36, [%rd10+-36], %r35;
	ld.shared.u32 	%r37, [%r20+-32];
	atom.global.add.u32 	%r38, [%rd10+-32], %r37;
	ld.shared.u32 	%r39, [%r20+-28];
	atom.global.add.u32 	%r40, [%rd10+-28], %r39;
	ld.shared.u32 	%r41, [%r20+-24];
	atom.global.add.u32 	%r42, [%rd10+-24], %r41;
	ld.shared.u32 	%r43, [%r20+-20];
	atom.global.add.u32 	%r44, [%rd10+-20], %r43;
	ld.shared.u32 	%r45, [%r20+-16];
	atom.global.add.u32 	%r46, [%rd10+-16], %r45;
	ld.shared.u32 	%r47, [%r20+-12];
	atom.global.add.u32 	%r48, [%rd10+-12], %r47;
	ld.shared.u32 	%r49, [%r20+-8];
	atom.global.add.u32 	%r50, [%rd10+-8], %r49;
	ld.shared.u32 	%r51, [%r20+-4];
	atom.global.add.u32 	%r52, [%rd10+-4], %r51;
	ld.shared.u32 	%r53, [%r20];
	atom.global.add.u32 	%r54, [%rd10], %r53;
	ld.shared.u32 	%r55, [%r20+4];
	atom.global.add.u32 	%r56, [%rd10+4], %r55;
	ld.shared.u32 	%r57, [%r20+8];
	atom.global.add.u32 	%r58, [%rd10+8], %r57;
	ld.shared.u32 	%r59, [%r20+12];
	atom.global.add.u32 	%r60, [%rd10+12], %r59;
	ld.shared.u32 	%r61, [%r20+16];
	atom.global.add.u32 	%r62, [%rd10+16], %r61;
	ld.shared.u32 	%r63, [%r20+20];
	atom.global.add.u32 	%r64, [%rd10+20], %r63;
	ld.shared.u32 	%r65, [%r20+24];
	atom.global.add.u32 	%r66, [%rd10+24], %r65;
	ld.shared.u32 	%r67, [%r20+28];
	atom.global.add.u32 	%r68, [%rd10+28], %r67;
	ld.shared.u32 	%r69, [%r20+32];
	atom.global.add.u32 	%r70, [%rd10+32], %r69;
	ld.shared.u32 	%r71, [%r20+36];
	atom.global.add.u32 	%r72, [%rd10+36], %r71;
	ld.shared.u32 	%r73, [%r20+40];
	atom.global.add.u32 	%r74, [%rd10+40], %r73;
	ld.shared.u32 	%r75, [%r20+44];
	atom.global.add.u32 	%r76, [%rd10+44], %r75;
	ld.shared.u32 	%r77, [%r20+48];
	atom.global.add.u32 	%r78, [%rd10+48], %r77;
	ld.shared.u32 	%r79, [%r20+52];
	atom.global.add.u32 	%r80, [%rd10+52], %r79;
	ld.shared.u32 	%r81, [%r20+56];
	atom.global.add.u32 	%r82, [%rd10+56], %r81;
	ld.shared.u32 	%r83, [%r20+60];
	atom.global.add.u32 	%r84, [%rd10+60], %r83;
	add.s32 	%r86, %r86, 128;
	add.s64 	%rd10, %rd10, 128;
	setp.ne.s32 	%p4, %r86, 4160;
	@%p4 bra 	$L__BB0_5;
$L__BB0_6:
	ret;

}
	// .globl	_Z14convert_kernelPjj
.visible .entry _Z14convert_kernelPjj(
	.param .u64 .ptr .align 1 _Z14convert_kernelPjj_param_0,
	.param .u32 _Z14convert_kernelPjj_param_1
)
{
	.reg .pred 	%p<3>;
	.reg .b32 	%r<8>;
	.reg .b64 	%rd<5>;

	ld.param.u64 	%rd2, [_Z14convert_kernelPjj_param_0];
	ld.param.u32 	%r2, [_Z14convert_kernelPjj_param_1];
	mov.u32 	%r3, %ntid.x;
	mov.u32 	%r4, %ctaid.x;
	mov.u32 	%r5, %tid.x;
	mad.lo.s32 	%r1, %r3, %r4, %r5;
	setp.gt.u32 	%p1, %r1, %r2;
	@%p1 bra 	$L__BB1_3;
	cvta.to.global.u64 	%rd3, %rd2;
	mul.wide.s32 	%rd4, %r1, 4;
	add.s64 	%rd1, %rd3, %rd4;
	ld.global.u32 	%r6, [%rd1];
	setp.lt.u32 	%p2, %r6, 128;
	@%p2 bra 	$L__BB1_3;
	mov.b32 	%r7, 127;
	st.global.u32 	[%rd1], %r7;
$L__BB1_3:
	ret;

}


// ===== COMPILED SASS (sm_100) =====

	.target	sm_100

	.elftype	@"ET_EXEC"


//--------------------- .note.nv.tkinfo           --------------------------
	.section	.note.nv.tkinfo,"",@"SHT_NOTE"
	.sectionflags	@"SHF_NOTE_NV_TKINFO"
	.tkinfo
        /*0018*/ 	.word	0x00000002
        /*0030*/ 	.string	""
        /*0030*/ 	.string	"ptxas"
        /*0030*/ 	.string	"Cuda compilation tools, release 13.0, V13.0.88"
        /*0030*/ 	.string	"Build cuda_13.0.r13.0/compiler.36424714_0"
        /*0030*/ 	.string	"-arch sm_100 -m 64 "



//--------------------- .note.nv.cuinfo           --------------------------
	.section	.note.nv.cuinfo,"",@"SHT_NOTE"
	.sectionflags	@"SHF_NOTE_NV_CUINFO"
        /*0018*/ 	.short	0x0002
        /*001a*/ 	.short	0x0064
        /*001c*/ 	.short	0x0082
	.zero		2


//--------------------- .nv.info                  --------------------------
	.section	.nv.info,"",@"SHT_CUDA_INFO"
	.align	4


	//----- nvinfo : EIATTR_REGCOUNT
	.align		4
        /*0000*/ 	.byte	0x04, 0x2f
        /*0002*/ 	.short	(.L_1 - .L_0)
	.align		4
.L_0:
        /*0004*/ 	.word	index@(_Z16histogram_kernelPjS_jj)
        /*0008*/ 	.word	0x0000001e


	//----- nvinfo : EIATTR_FRAME_SIZE
	.align		4
.L_1:
        /*000c*/ 	.byte	0x04, 0x11
        /*000e*/ 	.short	(.L_3 - .L_2)
	.align		4
.L_2:
        /*0010*/ 	.word	index@(_Z16histogram_kernelPjS_jj)
        /*0014*/ 	.word	0x00000000


	//----- nvinfo : EIATTR_REGCOUNT
	.align		4
.L_3:
        /*0018*/ 	.byte	0x04, 0x2f
        /*001a*/ 	.short	(.L_5 - .L_4)
	.align		4
.L_4:
        /*001c*/ 	.word	index@(_Z14convert_kernelPjj)
        /*0020*/ 	.word	0x00000008


	//----- nvinfo : EIATTR_FRAME_SIZE
	.align		4
.L_5:
        /*0024*/ 	.byte	0x04, 0x11
        /*0026*/ 	.short	(.L_7 - .L_6)
	.align		4
.L_6:
        /*0028*/ 	.word	index@(_Z14convert_kernelPjj)
        /*002c*/ 	.word	0x00000000


	//----- nvinfo : EIATTR_MIN_STACK_SIZE
	.align		4
.L_7:
        /*0030*/ 	.byte	0x04, 0x12
        /*0032*/ 	.short	(.L_9 - .L_8)
	.align		4
.L_8:
        /*0034*/ 	.word	index@(_Z14convert_kernelPjj)
        /*0038*/ 	.word	0x00000000


	//----- nvinfo : EIATTR_MIN_STACK_SIZE
	.align		4
.L_9:
        /*003c*/ 	.byte	0x04, 0x12
        /*003e*/ 	.short	(.L_11 - .L_10)
	.align		4
.L_10:
        /*0040*/ 	.word	index@(_Z16histogram_kernelPjS_jj)
        /*0044*/ 	.word	0x00000000
.L_11:


//--------------------- .nv.compat                --------------------------
	.section	.nv.compat,"",@"SHT_CUDA_COMPAT_INFO"
	.align	4
        /*0000*/ 	.byte	0x02, 0x09, 0x00, 0x00, 0x02, 0x02, 0x01, 0x00, 0x02, 0x05, 0x05, 0x00, 0x03, 0x07, 0x01, 0x01
        /*0010*/ 	.byte	0x02, 0x03, 0x00, 0x00, 0x02, 0x06, 0x01, 0x00, 0x04, 0x0b, 0x08, 0x00, 0x09, 0x00, 0x00, 0x00
        /*0020*/ 	.byte	0x00, 0x00, 0x00, 0x00


//--------------------- .nv.info._Z14convert_kernelPjj --------------------------
	.section	.nv.info._Z14convert_kernelPjj,"",@"SHT_CUDA_INFO"
	.sectionflags	@""
	.align	4


	//----- nvinfo : EIATTR_CUDA_API_VERSION
	.align		4
        /*0000*/ 	.byte	0x04, 0x37
        /*0002*/ 	.short	(.L_13 - .L_12)
.L_12:
        /*0004*/ 	.word	0x00000082


	//----- nvinfo : EIATTR_KPARAM_INFO
	.align		4
.L_13:
        /*0008*/ 	.byte	0x04, 0x17
        /*000a*/ 	.short	(.L_15 - .L_14)
.L_14:
        /*000c*/ 	.word	0x00000000
        /*0010*/ 	.short	0x0001
        /*0012*/ 	.short	0x0008
        /*0014*/ 	.byte	0x00, 0xf0, 0x11, 0x00


	//----- nvinfo : EIATTR_KPARAM_INFO
	.align		4
.L_15:
        /*0018*/ 	.byte	0x04, 0x17
        /*001a*/ 	.short	(.L_17 - .L_16)
.L_16:
        /*001c*/ 	.word	0x00000000
        /*0020*/ 	.short	0x0000
        /*0022*/ 	.short	0x0000
        /*0024*/ 	.byte	0x00, 0xf5, 0x21, 0x00


	//----- nvinfo : EIATTR_SPARSE_MMA_MASK
	.align		4
.L_17:
        /*0028*/ 	.byte	0x03, 0x50
        /*002a*/ 	.short	0x0000


	//----- nvinfo : EIATTR_MAXREG_COUNT
	.align		4
        /*002c*/ 	.byte	0x03, 0x1b
        /*002e*/ 	.short	0x00ff


	//----- nvinfo : EIATTR_MERCURY_ISA_VERSION
	.align		4
        /*0030*/ 	.byte	0x03, 0x5f
        /*0032*/ 	.short	0x0101


	//----- nvinfo : EIATTR_VRC_CTA_INIT_COUNT
	.align		4
        /*0034*/ 	.byte	0x02, 0x4a
	.zero		1
	.zero		1


	//----- nvinfo : EIATTR_EXIT_INSTR_OFFSETS
	.align		4
        /*0038*/ 	.byte	0x04, 0x1c
        /*003a*/ 	.short	(.L_19 - .L_18)


	//   ....[0]....
.L_18:
        /*003c*/ 	.word	0x00000070


	//   ....[1]....
        /*0040*/ 	.word	0x000000d0


	//   ....[2]....
        /*0044*/ 	.word	0x00000100


	//----- nvinfo : EIATTR_CBANK_PARAM_SIZE
	.align		4
.L_19:
        /*0048*/ 	.byte	0x03, 0x19
        /*004a*/ 	.short	0x000c


	//----- nvinfo : EIATTR_PARAM_CBANK
	.align		4
        /*004c*/ 	.byte	0x04, 0x0a
        /*004e*/ 	.short	(.L_21 - .L_20)
	.align		4
.L_20:
        /*0050*/ 	.word	index@(.nv.constant0._Z14convert_kernelPjj)
        /*0054*/ 	.short	0x0380
        /*0056*/ 	.short	0x000c


	//----- nvinfo : EIATTR_SW_WAR
	.align		4
.L_21:
        /*0058*/ 	.byte	0x04, 0x36
        /*005a*/ 	.short	(.L_23 - .L_22)
.L_22:
        /*005c*/ 	.word	0x00000008
.L_23:


//--------------------- .nv.info._Z16histogram_kernelPjS_jj --------------------------
	.section	.nv.info._Z16histogram_kernelPjS_jj,"",@"SHT_CUDA_INFO"
	.sectionflags	@""
	.align	4


	//----- nvinfo : EIATTR_CUDA_API_VERSION
	.align		4
        /*0000*/ 	.byte	0x04, 0x37
        /*0002*/ 	.short	(.L_25 - .L_24)
.L_24:
        /*0004*/ 	.word	0x00000082


	//----- nvinfo : EIATTR_KPARAM_INFO
	.align		4
.L_25:
        /*0008*/ 	.byte	0x04, 0x17
        /*000a*/ 	.short	(.L_27 - .L_26)
.L_26:
        /*000c*/ 	.word	0x00000000
        /*0010*/ 	.short	0x0003
        /*0012*/ 	.short	0x0014
        /*0014*/ 	.byte	0x00, 0xf0, 0x11, 0x00


	//----- nvinfo : EIATTR_KPARAM_INFO
	.align		4
.L_27:
        /*0018*/ 	.byte	0x04, 0x17
        /*001a*/ 	.short	(.L_29 - .L_28)
.L_28:
        /*001c*/ 	.word	0x00000000
        /*0020*/ 	.short	0x0002
        /*0022*/ 	.short	0x0010
        /*0024*/ 	.byte	0x00, 0xf0, 0x11, 0x00


	//----- nvinfo : EIATTR_KPARAM_INFO
	.align		4
.L_29:
        /*0028*/ 	.byte	0x04, 0x17
        /*002a*/ 	.short	(.L_31 - .L_30)
.L_30:
        /*002c*/ 	.word	0x00000000
        /*0030*/ 	.short	0x0001
        /*0032*/ 	.short	0x0008
        /*0034*/ 	.byte	0x00, 0xf5, 0x21, 0x00


	//----- nvinfo : EIATTR_KPARAM_INFO
	.align		4
.L_31:
        /*0038*/ 	.byte	0x04, 0x17
        /*003a*/ 	.short	(.L_33 - .L_32)
.L_32:
        /*003c*/ 	.word	0x00000000
        /*0040*/ 	.short	0x0000
        /*0042*/ 	.short	0x0000
        /*0044*/ 	.byte	0x00, 0xf5, 0x21, 0x00


	//----- nvinfo : EIATTR_SPARSE_MMA_MASK
	.align		4
.L_33:
        /*0048*/ 	.byte	0x03, 0x50
        /*004a*/ 	.short	0x0000


	//----- nvinfo : EIATTR_MAXREG_COUNT
	.align		4
        /*004c*/ 	.byte	0x03, 0x1b
        /*004e*/ 	.short	0x00ff


	//----- nvinfo : EIATTR_NUM_BARRIERS
	.align		4
        /*0050*/ 	.byte	0x02, 0x4c
        /*0052*/ 	.byte	0x01
	.zero		1


	//----- nvinfo : EIATTR_MERCURY_ISA_VERSION
	.align		4
        /*0054*/ 	.byte	0x03, 0x5f
        /*0056*/ 	.short	0x0101


	//----- nvinfo : EIATTR_VRC_CTA_INIT_COUNT
	.align		4
        /*0058*/ 	.byte	0x02, 0x4a
	.zero		1
	.zero		1


	//----- nvinfo : EIATTR_EXIT_INSTR_OFFSETS
	.align		4
        /*005c*/ 	.byte	0x04, 0x1c
        /*005e*/ 	.short	(.L_35 - .L_34)


	//   ....[0]....
.L_34:
        /*0060*/ 	.word	0x000002b0


	//   ....[1]....
        /*0064*/ 	.word	0x00000610


	//----- nvinfo : EIATTR_CRS_STACK_SIZE
	.align		4
.L_35:
        /*0068*/ 	.byte	0x04, 0x1e
        /*006a*/ 	.short	(.L_37 - .L_36)
.L_36:
        /*006c*/ 	.word	0x00000000


	//----- nvinfo : EIATTR_CBANK_PARAM_SIZE
	.align		4
.L_37:
        /*0070*/ 	.byte	0x03, 0x19
        /*0072*/ 	.short	0x0018


	//----- nvinfo : EIATTR_PARAM_CBANK
	.align		4
        /*0074*/ 	.byte	0x04, 0x0a
        /*0076*/ 	.short	(.L_39 - .L_38)
	.align		4
.L_38:
        /*0078*/ 	.word	index@(.nv.constant0._Z16histogram_kernelPjS_jj)
        /*007c*/ 	.short	0x0380
        /*007e*/ 	.short	0x0018


	//----- nvinfo : EIATTR_SW_WAR
	.align		4
.L_39:
        /*0080*/ 	.byte	0x04, 0x36
        /*0082*/ 	.short	(.L_41 - .L_40)
.L_40:
        /*0084*/ 	.word	0x00000008
.L_41:


//--------------------- .nv.callgraph             --------------------------
	.section	.nv.callgraph,"",@"SHT_CUDA_CALLGRAPH"
	.align	4
	.sectionentsize	8
	.align		4
        /*0000*/ 	.word	0x00000000
	.align		4
        /*0004*/ 	.word	0xffffffff
	.align		4
        /*0008*/ 	.word	0x00000000
	.align		4
        /*000c*/ 	.word	0xfffffffe
	.align		4
        /*0010*/ 	.word	0x00000000
	.align		4
        /*0014*/ 	.word	0xfffffffd
	.align		4
        /*0018*/ 	.word	0x00000000
	.align		4
        /*001c*/ 	.word	0xfffffffc


//--------------------- .text._Z14convert_kernelPjj --------------------------
	.section	.text._Z14convert_kernelPjj,"ax",@progbits
	.align	128
        .global         _Z14convert_kernelPjj
        .type           _Z14convert_kernelPjj,@function
        .size           _Z14convert_kernelPjj,(.L_x_6 - _Z14convert_kernelPjj)
        .other          _Z14convert_kernelPjj,@"STO_CUDA_ENTRY STV_DEFAULT"
_Z14convert_kernelPjj:
.text._Z14convert_kernelPjj:
[----:B------:R-:W-:Y:S01]  /*0000*/  LDC R1, c[0x0][0x37c] ;  /* 0x0000df00ff017b82 */ /* 0x000fe20000000800 */
[----:B------:R-:W0:Y:S01]  /*0010*/  S2R R5, SR_CTAID.X ;  /* 0x0000000000057919 */ /* 0x000e220000002500 */
[----:B------:R-:W0:Y:S01]  /*0020*/  LDCU UR4, c[0x0][0x360] ;  /* 0x00006c00ff0477ac */ /* 0x000e220008000800 */
[----:B------:R-:W0:Y:S01]  /*0030*/  S2R R0, SR_TID.X ;  /* 0x0000000000007919 */ /* 0x000e220000002100 */
[----:B------:R-:W1:Y:S01]  /*0040*/  LDCU UR5, c[0x0][0x388] ;  /* 0x00007100ff0577ac */ /* 0x000e620008000800 */
[----:B0-----:R-:W-:-:S05]  /*0050*/  IMAD R5, R5, UR4, R0 ;  /* 0x0000000405057c24 */ /* 0x001fca000f8e0200 */
[----:B-1----:R-:W-:-:S13]  /*0060*/  ISETP.GT.U32.AND P0, PT, R5, UR5, PT ;  /* 0x0000000505007c0c */ /* 0x002fda000bf04070 */
[----:B------:R-:W-:Y:S05]  /*0070*/  @P0 EXIT ;  /* 0x000000000000094d */ /* 0x000fea0003800000 */
[----:B------:R-:W0:Y:S01]  /*0080*/  LDC.64 R2, c[0x0][0x380] ;  /* 0x0000e000ff027b82 */ /* 0x000e220000000a00 */
[----:B------:R-:W1:Y:S01]  /*0090*/  LDCU.64 UR4, c[0x0][0x358] ;  /* 0x00006b00ff0477ac */ /* 0x000e620008000a00 */
[----:B0-----:R-:W-:-:S05]  /*00a0*/  IMAD.WIDE R2, R5, 0x4, R2 ;  /* 0x0000000405027825 */ /* 0x001fca00078e0202 */
[----:B-1----:R-:W2:Y:S02]  /*00b0*/  LDG.E R0, desc[UR4][R2.64] ;  /* 0x0000000402007981 */ /* 0x002ea4000c1e1900 */
[----:B--2---:R-:W-:-:S13]  /*00c0*/  ISETP.GE.U32.AND P0, PT, R0, 0x80, PT ;  /* 0x000000800000780c */ /* 0x004fda0003f06070 */
[----:B------:R-:W-:Y:S05]  /*00d0*/  @!P0 EXIT ;  /* 0x000000000000894d */ /* 0x000fea0003800000 */
[----:B------:R-:W-:-:S05]  /*00e0*/  HFMA2 R5, -RZ, RZ, 0, 7.569789886474609375e-06 ;  /* 0x0000007fff057431 */ /* 0x000fca00000001ff */
[----:B------:R-:W-:Y:S01]  /*00f0*/  STG.E desc[UR4][R2.64], R5 ;  /* 0x0000000502007986 */ /* 0x000fe2000c101904 */
[----:B------:R-:W-:Y:S05]  /*0100*/  EXIT ;  /* 0x000000000000794d */ /* 0x000fea0003800000 */
.L_x_0:
[----:B------:R-:W-:-:S00]  /*0110*/  BRA `(.L_x_0) ;  /* 0xfffffffc00fc7947 */ /* 0x000fc0000383ffff */
[----:B------:R-:W-:-:S00]  /*0120*/  NOP ;  /* 0x0000000000007918 */ /* 0x000fc00000000000 */
        /* <DEDUP_REMOVED lines=13> */
.L_x_6:


//--------------------- .text._Z16histogram_kernelPjS_jj --------------------------
	.section	.text._Z16histogram_kernelPjS_jj,"ax",@progbits
	.align	128
        .global         _Z16histogram_kernelPjS_jj
        .type           _Z16histogram_kernelPjS_jj,@function
        .size           _Z16histogram_kernelPjS_jj,(.L_x_7 - _Z16histogram_kernelPjS_jj)
        .other          _Z16histogram_kernelPjS_jj,@"STO_CUDA_ENTRY STV_DEFAULT"
_Z16histogram_kernelPjS_jj:
.text._Z16histogram_kernelPjS_jj:
[----:B------:R-:W-:Y:S01]  /*0000*/  LDC R1, c[0x0][0x37c] ;  /* 0x0000df00ff017b82 */ /* 0x000fe20000000800 */
[----:B------:R-:W0:Y:S07]  /*0010*/  S2R R5, SR_TID.X ;  /* 0x0000000000057919 */ /* 0x000e2e0000002100 */
[----:B------:R-:W1:Y:S01]  /*0020*/  LDC R0, c[0x0][0x360] ;  /* 0x0000d800ff007b82 */ /* 0x000e620000000800 */
[----:B------:R-:W-:Y:S01]  /*0030*/  BSSY.RECONVERGENT B0, `(.L_x_1) ;  /* 0x000001a000007945 */ /* 0x000fe20003800200 */
[----:B0-----:R-:W-:-:S13]  /*0040*/  ISETP.NE.AND P0, PT, R5, RZ, PT ;  /* 0x000000ff0500720c */ /* 0x001fda0003f05270 */
[----:B------:R-:W-:Y:S05]  /*0050*/  @P0 BRA `(.L_x_2) ;  /* 0x00000000005c0947 */ /* 0x000fea0003800000 */
[----:B------:R-:W0:Y:S01]  /*0060*/  S2UR UR5, SR_CgaCtaId ;  /* 0x00000000000579c3 */ /* 0x000e220000008800 */
[----:B------:R-:W-:Y:S01]  /*0070*/  IMAD.MOV.U32 R2, RZ, RZ, 0x80 ;  /* 0x00000080ff027424 */ /* 0x000fe200078e00ff */
[----:B------:R-:W-:Y:S02]  /*0080*/  UMOV UR4, 0x400 ;  /* 0x0000040000047882 */ /* 0x000fe40000000000 */
[----:B0-----:R-:W-:-:S12]  /*0090*/  ULEA UR4, UR5, UR4, 0x18 ;  /* 0x0000000405047291 */ /* 0x001fd8000f8ec0ff */
.L_x_3:
[----:B------:R-:W-:Y:S04]  /*00a0*/  STS.128 [R2+UR4+-0x80], RZ ;  /* 0xffff80ff02007988 */ /* 0x000fe80008000c04 */
[----:B------:R-:W-:Y:S04]  /*00b0*/  STS.128 [R2+UR4+-0x70], RZ ;  /* 0xffff90ff02007988 */ /* 0x000fe80008000c04 */
[----:B------:R-:W-:Y:S04]  /*00c0*/  STS.128 [R2+UR4+-0x60], RZ ;  /* 0xffffa0ff02007988 */ /* 0x000fe80008000c04 */
[----:B------:R-:W-:Y:S04]  /*00d0*/  STS.128 [R2+UR4+-0x50], RZ ;  /* 0xffffb0ff02007988 */ /* 0x000fe80008000c04 */
[----:B------:R-:W-:Y:S04]  /*00e0*/  STS.128 [R2+UR4+-0x40], RZ ;  /* 0xffffc0ff02007988 */ /* 0x000fe80008000c04 */
[----:B------:R-:W-:Y:S04]  /*00f0*/  STS.128 [R2+UR4+-0x30], RZ ;  /* 0xffffd0ff02007988 */ /* 0x000fe80008000c04 */
[----:B------:R-:W-:Y:S04]  /*0100*/  STS.128 [R2+UR4+-0x20], RZ ;  /* 0xffffe0ff02007988 */ /* 0x000fe80008000c04 */
[----:B------:R-:W-:Y:S04]  /*0110*/  STS.128 [R2+UR4+-0x10], RZ ;  /* 0xfffff0ff02007988 */ /* 0x000fe80008000c04 */
[----:B------:R-:W-:Y:S04]  /*0120*/  STS.128 [R2+UR4], RZ ;  /* 0x000000ff02007988 */ /* 0x000fe80008000c04 */
[----:B------:R-:W-:Y:S04]  /*0130*/  STS.128 [R2+UR4+0x10], RZ ;  /* 0x000010ff02007988 */ /* 0x000fe80008000c04 */
[----:B------:R-:W-:Y:S04]  /*0140*/  STS.128 [R2+UR4+0x20], RZ ;  /* 0x000020ff02007988 */ /* 0x000fe80008000c04 */
[----:B------:R-:W-:Y:S04]  /*0150*/  STS.128 [R2+UR4+0x30], RZ ;  /* 0x000030ff02007988 */ /* 0x000fe80008000c04 */
[----:B------:R-:W-:Y:S04]  /*0160*/  STS.128 [R2+UR4+0x40], RZ ;  /* 0x000040ff02007988 */ /* 0x000fe80008000c04 */
[----:B------:R-:W-:Y:S04]  /*0170*/  STS.128 [R2+UR4+0x50], RZ ;  /* 0x000050ff02007988 */ /* 0x000fe80008000c04 */
[----:B------:R-:W-:Y:S04]  /*0180*/  STS.128 [R2+UR4+0x60], RZ ;  /* 0x000060ff02007988 */ /* 0x000fe80008000c04 */
[----:B------:R0:W-:Y:S02]  /*0190*/  STS.128 [R2+UR4+0x70], RZ ;  /* 0x000070ff02007988 */ /* 0x0001e40008000c04 */
[----:B0-----:R-:W-:-:S05]  /*01a0*/  VIADD R2, R2, 0x100 ;  /* 0x0000010002027836 */ /* 0x001fca0000000000 */
[----:B------:R-:W-:-:S13]  /*01b0*/  ISETP.NE.AND P1, PT, R2, 0x1080, PT ;  /* 0x000010800200780c */ /* 0x000fda0003f25270 */
[----:B------:R-:W-:Y:S05]  /*01c0*/  @P1 BRA `(.L_x_3) ;  /* 0xfffffffc00b41947 */ /* 0x000fea000383ffff */
.L_x_2:
[----:B------:R-:W-:Y:S05]  /*01d0*/  BSYNC.RECONVERGENT B0 ;  /* 0x0000000000007941 */ /* 0x000fea0003800200 */
.L_x_1:
[----:B------:R-:W1:Y:S08]  /*01e0*/  S2UR UR4, SR_CTAID.X ;  /* 0x00000000000479c3 */ /* 0x000e700000002500 */
[----:B------:R-:W-:Y:S06]  /*01f0*/  BAR.SYNC.DEFER_BLOCKING 0x0 ;  /* 0x0000000000007b1d */ /* 0x000fec0000010000 */
[----:B------:R-:W0:Y:S02]  /*0200*/  LDCU.64 UR8, c[0x0][0x358] ;  /* 0x00006b00ff0877ac */ /* 0x000e240008000a00 */
[----:B------:R-:W2:Y:S01]  /*0210*/  LDC.64 R2, c[0x0][0x380] ;  /* 0x0000e000ff027b82 */ /* 0x000ea20000000a00 */
[----:B-1----:R-:W-:-:S04]  /*0220*/  IMAD R5, R0, UR4, R5 ;  /* 0x0000000400057c24 */ /* 0x002fc8000f8e0205 */
[----:B--2---:R-:W-:-:S06]  /*0230*/  IMAD.WIDE R2, R5, 0x4, R2 ;  /* 0x0000000405027825 */ /* 0x004fcc00078e0202 */
[----:B0-----:R-:W2:Y:S01]  /*0240*/  LDG.E R2, desc[UR8][R2.64] ;  /* 0x0000000802027981 */ /* 0x001ea2000c1e1900 */
[----:B------:R-:W0:Y:S01]  /*0250*/  S2UR UR5, SR_CgaCtaId ;  /* 0x00000000000579c3 */ /* 0x000e220000008800 */
[----:B------:R-:W-:Y:S02]  /*0260*/  UMOV UR4, 0x400 ;  /* 0x0000040000047882 */ /* 0x000fe40000000000 */
[----:B0-----:R-:W-:-:S06]  /*0270*/  ULEA UR6, UR5, UR4, 0x18 ;  /* 0x0000000405067291 */ /* 0x001fcc000f8ec0ff */
[----:B--2---:R-:W-:-:S05]  /*0280*/  LEA R0, R2, UR6, 0x2 ;  /* 0x0000000602007c11 */ /* 0x004fca000f8e10ff */
[----:B------:R0:W-:Y:S01]  /*0290*/  ATOMS.POPC.INC.32 RZ, [R0+URZ] ;  /* 0x0000000000ff7f8c */ /* 0x0001e2000d8000ff */
[----:B------:R-:W-:Y:S06]  /*02a0*/  BAR.SYNC.DEFER_BLOCKING 0x0 ;  /* 0x0000000000007b1d */ /* 0x000fec0000010000 */
[----:B------:R-:W-:Y:S05]  /*02b0*/  @P0 EXIT ;  /* 0x000000000000094d */ /* 0x000fea0003800000 */
[----:B------:R-:W1:Y:S01]  /*02c0*/  LDCU.64 UR4, c[0x0][0x388] ;  /* 0x00007100ff0477ac */ /* 0x000e620008000a00 */
[----:B0-----:R-:W-:Y:S01]  /*02d0*/  HFMA2 R0, -RZ, RZ, 0, 3.814697265625e-06 ;  /* 0x00000040ff007431 */ /* 0x001fe200000001ff */
[----:B-1----:R-:W-:-:S04]  /*02e0*/  UIADD3 UR4, UP0, UPT, UR4, 0x40, URZ ;  /* 0x0000004004047890 */ /* 0x002fc8000ff1e0ff */
[----:B------:R-:W-:Y:S02]  /*02f0*/  UIADD3.X UR5, UPT, UPT, URZ, UR5, URZ, UP0, !UPT ;  /* 0x00000005ff057290 */ /* 0x000fe400087fe4ff */
[----:B------:R-:W-:-:S04]  /*0300*/  IMAD.U32 R12, RZ, RZ, UR4 ;  /* 0x00000004ff0c7e24 */ /* 0x000fc8000f8e00ff */
[----:B------:R-:W-:-:S07]  /*0310*/  MOV R13, UR5 ;  /* 0x00000005000d7c02 */ /* 0x000fce0008000f00 */
.L_x_4:
[----:B---3--:R-:W0:Y:S01]  /*0320*/  LDS.128 R8, [R0+UR6+-0x40] ;  /* 0xffffc00600087984 */ /* 0x008e220008000c00 */
[----:B------:R-:W-:Y:S01]  /*0330*/  IMAD.MOV.U32 R2, RZ, RZ, R12 ;  /* 0x000000ffff027224 */ /* 0x000fe200078e000c */
[----:B------:R-:W-:Y:S02]  /*0340*/  MOV R3, R13 ;  /* 0x0000000d00037202 */ /* 0x000fe40000000f00 */
[----:B------:R-:W1:Y:S04]  /*0350*/  LDS.128 R24, [R0+UR6+-0x30] ;  /* 0xffffd00600187984 */ /* 0x000e680008000c00 */
[----:B------:R-:W2:Y:S04]  /*0360*/  LDS.128 R4, [R0+UR6+-0x20] ;  /* 0xffffe00600047984 */ /* 0x000ea80008000c00 */
[----:B------:R-:W3:Y:S04]  /*0370*/  LDS.128 R20, [R0+UR6+-0x10] ;  /* 0xfffff00600147984 */ /* 0x000ee80008000c00 */
[----:B------:R-:W4:Y:S04]  /*0380*/  LDS.128 R16, [R0+UR6] ;  /* 0x0000000600107984 */ /* 0x000f280008000c00 */
[----:B------:R-:W5:Y:S04]  /*0390*/  LDS.128 R12, [R0+UR6+0x10] ;  /* 0x00001006000c7984 */ /* 0x000f680008000c00 */
[----:B0-----:R-:W-:Y:S04]  /*03a0*/  REDG.E.ADD.STRONG.GPU desc[UR8][R2.64+-0x40], R8 ;  /* 0xffffc0080200798e */ /* 0x001fe8000c12e108 */
[----:B------:R-:W-:Y:S04]  /*03b0*/  REDG.E.ADD.STRONG.GPU desc[UR8][R2.64+-0x3c], R9 ;  /* 0xffffc4090200798e */ /* 0x000fe8000c12e108 */
[----:B------:R-:W-:Y:S04]  /*03c0*/  REDG.E.ADD.STRONG.GPU desc[UR8][R2.64+-0x38], R10 ;  /* 0xffffc80a0200798e */ /* 0x000fe8000c12e108 */
[----:B------:R-:W-:Y:S04]  /*03d0*/  REDG.E.ADD.STRONG.GPU desc[UR8][R2.64+-0x34], R11 ;  /* 0xffffcc0b0200798e */ /* 0x000fe8000c12e108 */
[----:B-1----:R-:W-:Y:S04]  /*03e0*/  REDG.E.ADD.STRONG.GPU desc[UR8][R2.64+-0x30], R24 ;  /* 0xffffd0180200798e */ /* 0x002fe8000c12e108 */
[----:B------:R-:W0:Y:S04]  /*03f0*/  LDS.128 R8, [R0+UR6+0x20] ;  /* 0x0000200600087984 */ /* 0x000e280008000c00 */
[----:B------:R-:W-:Y:S04]  /*0400*/  REDG.E.ADD.STRONG.GPU desc[UR8][R2.64+-0x2c], R25 ;  /* 0xffffd4190200798e */ /* 0x000fe8000c12e108 */
[----:B------:R-:W-:Y:S04]  /*0410*/  REDG.E.ADD.STRONG.GPU desc[UR8][R2.64+-0x28], R26 ;  /* 0xffffd81a0200798e */ /* 0x000fe8000c12e108 */
[----:B------:R-:W-:Y:S04]  /*0420*/  REDG.E.ADD.STRONG.GPU desc[UR8][R2.64+-0x24], R27 ;  /* 0xffffdc1b0200798e */ /* 0x000fe8000c12e108 */
[----:B------:R1:W0:Y:S04]  /*0430*/  LDS.128 R24, [R0+UR6+0x30] ;  /* 0x0000300600187984 */ /* 0x0002280008000c00 */
[----:B--2---:R-:W-:Y:S04]  /*0440*/  REDG.E.ADD.STRONG.GPU desc[UR8][R2.64+-0x20], R4 ;  /* 0xffffe0040200798e */ /* 0x004fe8000c12e108 */
[----:B------:R-:W-:Y:S04]  /*0450*/  REDG.E.ADD.STRONG.GPU desc[UR8][R2.64+-0x1c], R5 ;  /* 0xffffe4050200798e */ /* 0x000fe8000c12e108 */
[----:B------:R-:W-:Y:S01]  /*0460*/  REDG.E.ADD.STRONG.GPU desc[UR8][R2.64+-0x18], R6 ;  /* 0xffffe8060200798e */ /* 0x000fe2000c12e108 */
[----:B-1----:R-:W-:-:S03]  /*0470*/  VIADD R0, R0, 0x80 ;  /* 0x0000008000007836 */ /* 0x002fc60000000000 */
[----:B------:R-:W-:Y:S04]  /*0480*/  REDG.E.ADD.STRONG.GPU desc[UR8][R2.64+-0x14], R7 ;  /* 0xffffec070200798e */ /* 0x000fe8000c12e108 */
[----:B---3--:R-:W-:Y:S04]  /*0490*/  REDG.E.ADD.STRONG.GPU desc[UR8][R2.64+-0x10], R20 ;  /* 0xfffff0140200798e */ /* 0x008fe8000c12e108 */
[----:B------:R-:W-:Y:S04]  /*04a0*/  REDG.E.ADD.STRONG.GPU desc[UR8][R2.64+-0xc], R21 ;  /* 0xfffff4150200798e */ /* 0x000fe8000c12e108 */
[----:B------:R-:W-:Y:S04]  /*04b0*/  REDG.E.ADD.STRONG.GPU desc[UR8][R2.64+-0x8], R22 ;  /* 0xfffff8160200798e */ /* 0x000fe8000c12e108 */
[----:B------:R-:W-:Y:S01]  /*04c0*/  REDG.E.ADD.STRONG.GPU desc[UR8][R2.64+-0x4], R23 ;  /* 0xfffffc170200798e */ /* 0x000fe2000c12e108 */
[----:B------:R-:W-:-:S03]  /*04d0*/  ISETP.NE.AND P0, PT, R0, 0x1040, PT ;  /* 0x000010400000780c */ /* 0x000fc60003f05270 */
[----:B----4-:R-:W-:Y:S04]  /*04e0*/  REDG.E.ADD.STRONG.GPU desc[UR8][R2.64], R16 ;  /* 0x000000100200798e */ /* 0x010fe8000c12e108 */
[----:B------:R-:W-:Y:S04]  /*04f0*/  REDG.E.ADD.STRONG.GPU desc[UR8][R2.64+0x4], R17 ;  /* 0x000004110200798e */ /* 0x000fe8000c12e108 */
[----:B------:R-:W-:Y:S04]  /*0500*/  REDG.E.ADD.STRONG.GPU desc[UR8][R2.64+0x8], R18 ;  /* 0x000008120200798e */ /* 0x000fe8000c12e108 */
[----:B------:R-:W-:Y:S04]  /*0510*/  REDG.E.ADD.STRONG.GPU desc[UR8][R2.64+0xc], R19 ;  /* 0x00000c130200798e */ /* 0x000fe8000c12e108 */
[----:B-----5:R1:W-:Y:S04]  /*0520*/  REDG.E.ADD.STRONG.GPU desc[UR8][R2.64+0x10], R12 ;  /* 0x0000100c0200798e */ /* 0x0203e8000c12e108 */
[----:B------:R2:W-:Y:S04]  /*0530*/  REDG.E.ADD.STRONG.GPU desc[UR8][R2.64+0x14], R13 ;  /* 0x0000140d0200798e */ /* 0x0005e8000c12e108 */
[----:B------:R3:W-:Y:S04]  /*0540*/  REDG.E.ADD.STRONG.GPU desc[UR8][R2.64+0x18], R14 ;  /* 0x0000180e0200798e */ /* 0x0007e8000c12e108 */
[----:B------:R3:W-:Y:S04]  /*0550*/  REDG.E.ADD.STRONG.GPU desc[UR8][R2.64+0x1c], R15 ;  /* 0x00001c0f0200798e */ /* 0x0007e8000c12e108 */
[----:B0-----:R3:W-:Y:S04]  /*0560*/  REDG.E.ADD.STRONG.GPU desc[UR8][R2.64+0x20], R8 ;  /* 0x000020080200798e */ /* 0x0017e8000c12e108 */
[----:B------:R3:W-:Y:S04]  /*0570*/  REDG.E.ADD.STRONG.GPU desc[UR8][R2.64+0x24], R9 ;  /* 0x000024090200798e */ /* 0x0007e8000c12e108 */
[----:B------:R3:W-:Y:S01]  /*0580*/  REDG.E.ADD.STRONG.GPU desc[UR8][R2.64+0x28], R10 ;  /* 0x0000280a0200798e */ /* 0x0007e2000c12e108 */
[----:B-1----:R-:W-:-:S03]  /*0590*/  IADD3 R12, P1, PT, R2, 0x80, RZ ;  /* 0x00000080020c7810 */ /* 0x002fc60007f3e0ff */
[----:B------:R3:W-:Y:S04]  /*05a0*/  REDG.E.ADD.STRONG.GPU desc[UR8][R2.64+0x2c], R11 ;  /* 0x00002c0b0200798e */ /* 0x0007e8000c12e108 */
[----:B------:R3:W-:Y:S04]  /*05b0*/  REDG.E.ADD.STRONG.GPU desc[UR8][R2.64+0x30], R24 ;  /* 0x000030180200798e */ /* 0x0007e8000c12e108 */
[----:B------:R3:W-:Y:S04]  /*05c0*/  REDG.E.ADD.STRONG.GPU desc[UR8][R2.64+0x34], R25 ;  /* 0x000034190200798e */ /* 0x0007e8000c12e108 */
[----:B------:R3:W-:Y:S01]  /*05d0*/  REDG.E.ADD.STRONG.GPU desc[UR8][R2.64+0x38], R26 ;  /* 0x0000381a0200798e */ /* 0x0007e2000c12e108 */
[----:B--2---:R-:W-:-:S03]  /*05e0*/  IADD3.X R13, PT, PT, RZ, R3, RZ, P1, !PT ;  /* 0x00000003ff0d7210 */ /* 0x004fc60000ffe4ff */
[----:B------:R3:W-:Y:S01]  /*05f0*/  REDG.E.ADD.STRONG.GPU desc[UR8][R2.64+0x3c], R27 ;  /* 0x00003c1b0200798e */ /* 0x0007e2000c12e108 */
[----:B------:R-:W-:Y:S05]  /*0600*/  @P0 BRA `(.L_x_4) ;  /* 0xfffffffc00440947 */ /* 0x000fea000383ffff */
[----:B------:R-:W-:Y:S05]  /*0610*/  EXIT ;  /* 0x000000000000794d */ /* 0x000fea0003800000 */
.L_x_5:
        /* <DEDUP_REMOVED lines=14> */
.L_x_7:


//--------------------- .nv.shared.reserved.0     --------------------------
	.section	.nv.shared.reserved.0,"aw",@nobits
	.weak		__nv_reservedSMEM_offset_0_alias
	.size		__nv_reservedSMEM_offset_0_alias, 0, 64
	.other		__nv_reservedSMEM_offset_0_alias,@"STO_CUDA_RESERVED_SHARED STV_DEFAULT"
__nv_reservedSMEM_offset_0_alias:
	.zero		0
	.zero		64


//--------------------- .nv.shared._Z16histogram_kernelPjS_jj --------------------------
	.section	.nv.shared._Z16histogram_kernelPjS_jj,"aw",@nobits
	.sectionflags	@""
	.align	4
.nv.shared._Z16histogram_kernelPjS_jj:
	.zero		5120


//--------------------- .nv.constant0._Z14convert_kernelPjj --------------------------
	.section	.nv.constant0._Z14convert_kernelPjj,"a",@progbits
	.sectionflags	@""
	.align	4
.nv.constant0._Z14convert_kernelPjj:
	.zero		908


//--------------------- .nv.constant0._Z16histogram_kernelPjS_jj --------------------------
	.section	.nv.constant0._Z16histogram_kernelPjS_jj,"a",@progbits
	.sectionflags	@""
	.align	4
.nv.constant0._Z16histogram_kernelPjS_jj:
	.zero		920


//--------------------- SYMBOLS --------------------------

	.type		.nv.reservedSmem.offset0,@object
	.size		.nv.reservedSmem.offset0,0x4
	.type		.nv.reservedSmem.cap,@object
	.size		.nv.reservedSmem.cap,0x4
